//
// Generated by NVIDIA NVVM Compiler
//
// Compiler Build ID: CL-36424714
// Cuda compilation tools, release 13.0, V13.0.88
// Based on NVVM 20.0.0
//

.version 9.0
.target sm_100
.address_size 64

	// .globl	_Z17fill_A_CSR_kernelPfPKiS1_S1_S1_S1_S1_iPKffiiS1_S3_

.visible .entry _Z17fill_A_CSR_kernelPfPKiS1_S1_S1_S1_S1_iPKffiiS1_S3_(
	.param .u64 .ptr .align 1 _Z17fill_A_CSR_kernelPfPKiS1_S1_S1_S1_S1_iPKffiiS1_S3__param_0,
	.param .u64 .ptr .align 1 _Z17fill_A_CSR_kernelPfPKiS1_S1_S1_S1_S1_iPKffiiS1_S3__param_1,
	.param .u64 .ptr .align 1 _Z17fill_A_CSR_kernelPfPKiS1_S1_S1_S1_S1_iPKffiiS1_S3__param_2,
	.param .u64 .ptr .align 1 _Z17fill_A_CSR_kernelPfPKiS1_S1_S1_S1_S1_iPKffiiS1_S3__param_3,
	.param .u64 .ptr .align 1 _Z17fill_A_CSR_kernelPfPKiS1_S1_S1_S1_S1_iPKffiiS1_S3__param_4,
	.param .u64 .ptr .align 1 _Z17fill_A_CSR_kernelPfPKiS1_S1_S1_S1_S1_iPKffiiS1_S3__param_5,
	.param .u64 .ptr .align 1 _Z17fill_A_CSR_kernelPfPKiS1_S1_S1_S1_S1_iPKffiiS1_S3__param_6,
	.param .u32 _Z17fill_A_CSR_kernelPfPKiS1_S1_S1_S1_S1_iPKffiiS1_S3__param_7,
	.param .u64 .ptr .align 1 _Z17fill_A_CSR_kernelPfPKiS1_S1_S1_S1_S1_iPKffiiS1_S3__param_8,
	.param .f32 _Z17fill_A_CSR_kernelPfPKiS1_S1_S1_S1_S1_iPKffiiS1_S3__param_9,
	.param .u32 _Z17fill_A_CSR_kernelPfPKiS1_S1_S1_S1_S1_iPKffiiS1_S3__param_10,
	.param .u32 _Z17fill_A_CSR_kernelPfPKiS1_S1_S1_S1_S1_iPKffiiS1_S3__param_11,
	.param .u64 .ptr .align 1 _Z17fill_A_CSR_kernelPfPKiS1_S1_S1_S1_S1_iPKffiiS1_S3__param_12,
	.param .u64 .ptr .align 1 _Z17fill_A_CSR_kernelPfPKiS1_S1_S1_S1_S1_iPKffiiS1_S3__param_13
)
{
	.reg .pred 	%p<4>;
	.reg .b32 	%r<22>;
	.reg .b32 	%f<40>;
	.reg .b64 	%rd<47>;

	ld.param.u64 	%rd11, [_Z17fill_A_CSR_kernelPfPKiS1_S1_S1_S1_S1_iPKffiiS1_S3__param_0];
	ld.param.u64 	%rd4, [_Z17fill_A_CSR_kernelPfPKiS1_S1_S1_S1_S1_iPKffiiS1_S3__param_1];
	ld.param.u64 	%rd5, [_Z17fill_A_CSR_kernelPfPKiS1_S1_S1_S1_S1_iPKffiiS1_S3__param_3];
	ld.param.u64 	%rd6, [_Z17fill_A_CSR_kernelPfPKiS1_S1_S1_S1_S1_iPKffiiS1_S3__param_4];
	ld.param.u64 	%rd7, [_Z17fill_A_CSR_kernelPfPKiS1_S1_S1_S1_S1_iPKffiiS1_S3__param_5];
	ld.param.u64 	%rd8, [_Z17fill_A_CSR_kernelPfPKiS1_S1_S1_S1_S1_iPKffiiS1_S3__param_6];
	ld.param.s32 	%rd12, [_Z17fill_A_CSR_kernelPfPKiS1_S1_S1_S1_S1_iPKffiiS1_S3__param_7];
	ld.param.u64 	%rd13, [_Z17fill_A_CSR_kernelPfPKiS1_S1_S1_S1_S1_iPKffiiS1_S3__param_8];
	ld.param.f32 	%f1, [_Z17fill_A_CSR_kernelPfPKiS1_S1_S1_S1_S1_iPKffiiS1_S3__param_9];
	ld.param.u64 	%rd9, [_Z17fill_A_CSR_kernelPfPKiS1_S1_S1_S1_S1_iPKffiiS1_S3__param_12];
	ld.param.u64 	%rd10, [_Z17fill_A_CSR_kernelPfPKiS1_S1_S1_S1_S1_iPKffiiS1_S3__param_13];
	cvta.to.global.u64 	%rd1, %rd11;
	cvta.to.global.u64 	%rd2, %rd13;
	mov.u32 	%r3, %ctaid.x;
	mov.u32 	%r4, %ntid.x;
	mov.u32 	%r5, %tid.x;
	mad.lo.s32 	%r6, %r3, %r4, %r5;
	cvt.u64.u32 	%rd3, %r6;
	setp.ge.u64 	%p1, %rd3, %rd12;
	@%p1 bra 	$L__BB0_5;
	cvta.to.global.u64 	%rd14, %rd5;
	cvta.to.global.u64 	%rd15, %rd6;
	shl.b64 	%rd16, %rd3, 2;
	add.s64 	%rd17, %rd14, %rd16;
	ld.global.u32 	%r1, [%rd17];
	add.s64 	%rd18, %rd15, %rd16;
	ld.global.u32 	%r7, [%rd18];
	setp.ne.s32 	%p2, %r1, %r7;
	@%p2 bra 	$L__BB0_3;
	shl.b32 	%r19, %r1, 1;
	cvta.to.global.u64 	%rd38, %rd9;
	mul.wide.s32 	%rd39, %r19, 4;
	add.s64 	%rd40, %rd38, %rd39;
	ld.global.u32 	%r20, [%rd40];
	mul.wide.s32 	%rd41, %r20, 4;
	add.s64 	%rd42, %rd2, %rd41;
	ld.global.f32 	%f36, [%rd42];
	ld.global.u32 	%r21, [%rd40+4];
	mul.wide.s32 	%rd43, %r21, 4;
	add.s64 	%rd44, %rd2, %rd43;
	ld.global.f32 	%f37, [%rd44];
	add.f32 	%f38, %f36, %f37;
	add.f32 	%f39, %f1, %f38;
	add.s64 	%rd46, %rd1, %rd16;
	st.global.f32 	[%rd46], %f39;
	bra.uni 	$L__BB0_5;
$L__BB0_3:
	cvt.u32.u64 	%r8, %rd3;
	cvta.to.global.u64 	%rd19, %rd4;
	mul.wide.s32 	%rd20, %r1, 4;
	add.s64 	%rd21, %rd19, %rd20;
	ld.global.u32 	%r9, [%rd21];
	sub.s32 	%r2, %r8, %r9;
	cvta.to.global.u64 	%rd22, %rd8;
	add.s64 	%rd23, %rd22, %rd20;
	ld.global.u32 	%r10, [%rd23];
	setp.ge.s32 	%p3, %r2, %r10;
	@%p3 bra 	$L__BB0_5;
	cvta.to.global.u64 	%rd24, %rd10;
	mul.lo.s32 	%r11, %r1, 60;
	mad.lo.s32 	%r12, %r2, 3, %r11;
	cvta.to.global.u64 	%rd25, %rd7;
	mul.wide.s32 	%rd26, %r12, 4;
	add.s64 	%rd27, %rd25, %rd26;
	ld.global.u32 	%r13, [%rd27];
	ld.global.u32 	%r14, [%rd27+4];
	ld.global.u32 	%r15, [%rd27+8];
	mul.lo.s32 	%r16, %r13, 3;
	mul.wide.s32 	%rd28, %r16, 4;
	add.s64 	%rd29, %rd24, %rd28;
	ld.global.f32 	%f2, [%rd29];
	ld.global.f32 	%f3, [%rd29+4];
	ld.global.f32 	%f4, [%rd29+8];
	mul.lo.s32 	%r17, %r14, 3;
	mul.wide.s32 	%rd30, %r17, 4;
	add.s64 	%rd31, %rd24, %rd30;
	ld.global.f32 	%f5, [%rd31];
	ld.global.f32 	%f6, [%rd31+4];
	ld.global.f32 	%f7, [%rd31+8];
	mul.lo.s32 	%r18, %r15, 3;
	mul.wide.s32 	%rd32, %r18, 4;
	add.s64 	%rd33, %rd24, %rd32;
	ld.global.f32 	%f8, [%rd33];
	ld.global.f32 	%f9, [%rd33+4];
	ld.global.f32 	%f10, [%rd33+8];
	sub.f32 	%f11, %f2, %f5;
	sub.f32 	%f12, %f3, %f6;
	sub.f32 	%f13, %f4, %f7;
	mul.f32 	%f14, %f12, %f12;
	fma.rn.f32 	%f15, %f11, %f11, %f14;
	fma.rn.f32 	%f16, %f13, %f13, %f15;
	rsqrt.approx.f32 	%f17, %f16;
	mul.f32 	%f18, %f11, %f17;
	mul.f32 	%f19, %f12, %f17;
	mul.f32 	%f20, %f13, %f17;
	sub.f32 	%f21, %f2, %f8;
	sub.f32 	%f22, %f3, %f9;
	sub.f32 	%f23, %f4, %f10;
	mul.f32 	%f24, %f22, %f22;
	fma.rn.f32 	%f25, %f21, %f21, %f24;
	fma.rn.f32 	%f26, %f23, %f23, %f25;
	rsqrt.approx.f32 	%f27, %f26;
	mul.f32 	%f28, %f21, %f27;
	mul.f32 	%f29, %f22, %f27;
	mul.f32 	%f30, %f23, %f27;
	mul.f32 	%f31, %f19, %f29;
	fma.rn.f32 	%f32, %f18, %f28, %f31;
	fma.rn.f32 	%f33, %f20, %f30, %f32;
	mul.wide.s32 	%rd34, %r13, 4;
	add.s64 	%rd35, %rd2, %rd34;
	ld.global.f32 	%f34, [%rd35];
	mul.f32 	%f35, %f34, %f33;
	add.s64 	%rd37, %rd1, %rd16;
	st.global.f32 	[%rd37], %f35;
$L__BB0_5:
	ret;

}


// ===== COMPILED SASS (sm_100) =====

	.target	sm_100

	.elftype	@"ET_EXEC"


//--------------------- .note.nv.tkinfo           --------------------------
	.section	.note.nv.tkinfo,"",@"SHT_NOTE"
	.sectionflags	@"SHF_NOTE_NV_TKINFO"
	.tkinfo
        /*0018*/ 	.word	0x00000002
        /*0030*/ 	.string	""
        /*0030*/ 	.string	"ptxas"
        /*0030*/ 	.string	"Cuda compilation tools, release 13.0, V13.0.88"
        /*0030*/ 	.string	"Build cuda_13.0.r13.0/compiler.36424714_0"
        /*0030*/ 	.string	"-arch sm_100 -m 64 "



//--------------------- .note.nv.cuinfo           --------------------------
	.section	.note.nv.cuinfo,"",@"SHT_NOTE"
	.sectionflags	@"SHF_NOTE_NV_CUINFO"
        /*0018*/ 	.short	0x0002
        /*001a*/ 	.short	0x0064
        /*001c*/ 	.short	0x0082
	.zero		2


//--------------------- .nv.info                  --------------------------
	.section	.nv.info,"",@"SHT_CUDA_INFO"
	.align	4


	//----- nvinfo : EIATTR_REGCOUNT
	.align		4
        /*0000*/ 	.byte	0x04, 0x2f
        /*0002*/ 	.short	(.L_1 - .L_0)
	.align		4
.L_0:
        /*0004*/ 	.word	index@(_Z17fill_A_CSR_kernelPfPKiS1_S1_S1_S1_S1_iPKffiiS1_S3_)
        /*0008*/ 	.word	0x00000018


	//----- nvinfo : EIATTR_FRAME_SIZE
	.align		4
.L_1:
        /*000c*/ 	.byte	0x04, 0x11
        /*000e*/ 	.short	(.L_3 - .L_2)
	.align		4
.L_2:
        /*0010*/ 	.word	index@(_Z17fill_A_CSR_kernelPfPKiS1_S1_S1_S1_S1_iPKffiiS1_S3_)
        /*0014*/ 	.word	0x00000000


	//----- nvinfo : EIATTR_MIN_STACK_SIZE
	.align		4
.L_3:
        /*0018*/ 	.byte	0x04, 0x12
        /*001a*/ 	.short	(.L_5 - .L_4)
	.align		4
.L_4:
        /*001c*/ 	.word	index@(_Z17fill_A_CSR_kernelPfPKiS1_S1_S1_S1_S1_iPKffiiS1_S3_)
        /*0020*/ 	.word	0x00000000
.L_5:


//--------------------- .nv.compat                --------------------------
	.section	.nv.compat,"",@"SHT_CUDA_COMPAT_INFO"
	.align	4
        /*0000*/ 	.byte	0x02, 0x09, 0x00, 0x00, 0x02, 0x02, 0x01, 0x00, 0x02, 0x05, 0x05, 0x00, 0x03, 0x07, 0x01, 0x01
        /*0010*/ 	.byte	0x02, 0x03, 0x00, 0x00, 0x02, 0x06, 0x01, 0x00, 0x04, 0x0b, 0x08, 0x00, 0x01, 0x00, 0x00, 0x00
        /*0020*/ 	.byte	0x00, 0x00, 0x00, 0x00


//--------------------- .nv.info._Z17fill_A_CSR_kernelPfPKiS1_S1_S1_S1_S1_iPKffiiS1_S3_ --------------------------
	.section	.nv.info._Z17fill_A_CSR_kernelPfPKiS1_S1_S1_S1_S1_iPKffiiS1_S3_,"",@"SHT_CUDA_INFO"
	.sectionflags	@""
	.align	4


	//----- nvinfo : EIATTR_CUDA_API_VERSION
	.align		4
        /*0000*/ 	.byte	0x04, 0x37
        /*0002*/ 	.short	(.L_7 - .L_6)
.L_6:
        /*0004*/ 	.word	0x00000082


	//----- nvinfo : EIATTR_KPARAM_INFO
	.align		4
.L_7:
        /*0008*/ 	.byte	0x04, 0x17
        /*000a*/ 	.short	(.L_9 - .L_8)
.L_8:
        /*000c*/ 	.word	0x00000000
        /*0010*/ 	.short	0x000d
        /*0012*/ 	.short	0x0060
        /*0014*/ 	.byte	0x00, 0xf5, 0x21, 0x00


	//----- nvinfo : EIATTR_KPARAM_INFO
	.align		4
.L_9:
        /*0018*/ 	.byte	0x04, 0x17
        /*001a*/ 	.short	(.L_11 - .L_10)
.L_10:
        /*001c*/ 	.word	0x00000000
        /*0020*/ 	.short	0x000c
        /*0022*/ 	.short	0x0058
        /*0024*/ 	.byte	0x00, 0xf5, 0x21, 0x00


	//----- nvinfo : EIATTR_KPARAM_INFO
	.align		4
.L_11:
        /*0028*/ 	.byte	0x04, 0x17
        /*002a*/ 	.short	(.L_13 - .L_12)
.L_12:
        /*002c*/ 	.word	0x00000000
        /*0030*/ 	.short	0x000b
        /*0032*/ 	.short	0x0050
        /*0034*/ 	.byte	0x00, 0xf0, 0x11, 0x00


	//----- nvinfo : EIATTR_KPARAM_INFO
	.align		4
.L_13:
        /*0038*/ 	.byte	0x04, 0x17
        /*003a*/ 	.short	(.L_15 - .L_14)
.L_14:
        /*003c*/ 	.word	0x00000000
        /*0040*/ 	.short	0x000a
        /*0042*/ 	.short	0x004c
        /*0044*/ 	.byte	0x00, 0xf0, 0x11, 0x00


	//----- nvinfo : EIATTR_KPARAM_INFO
	.align		4
.L_15:
        /*0048*/ 	.byte	0x04, 0x17
        /*004a*/ 	.short	(.L_17 - .L_16)
.L_16:
        /*004c*/ 	.word	0x00000000
        /*0050*/ 	.short	0x0009
        /*0052*/ 	.short	0x0048
        /*0054*/ 	.byte	0x00, 0xf0, 0x11, 0x00


	//----- nvinfo : EIATTR_KPARAM_INFO
	.align		4
.L_17:
        /*0058*/ 	.byte	0x04, 0x17
        /*005a*/ 	.short	(.L_19 - .L_18)
.L_18:
        /*005c*/ 	.word	0x00000000
        /*0060*/ 	.short	0x0008
        /*0062*/ 	.short	0x0040
        /*0064*/ 	.byte	0x00, 0xf5, 0x21, 0x00


	//----- nvinfo : EIATTR_KPARAM_INFO
	.align		4
.L_19:
        /*0068*/ 	.byte	0x04, 0x17
        /*006a*/ 	.short	(.L_21 - .L_20)
.L_20:
        /*006c*/ 	.word	0x00000000
        /*0070*/ 	.short	0x0007
        /*0072*/ 	.short	0x0038
        /*0074*/ 	.byte	0x00, 0xf0, 0x11, 0x00


	//----- nvinfo : EIATTR_KPARAM_INFO
	.align		4
.L_21:
        /*0078*/ 	.byte	0x04, 0x17
        /*007a*/ 	.short	(.L_23 - .L_22)
.L_22:
        /*007c*/ 	.word	0x00000000
        /*0080*/ 	.short	0x0006
        /*0082*/ 	.short	0x0030
        /*0084*/ 	.byte	0x00, 0xf5, 0x21, 0x00


	//----- nvinfo : EIATTR_KPARAM_INFO
	.align		4
.L_23:
        /*0088*/ 	.byte	0x04, 0x17
        /*008a*/ 	.short	(.L_25 - .L_24)
.L_24:
        /*008c*/ 	.word	0x00000000
        /*0090*/ 	.short	0x0005
        /*0092*/ 	.short	0x0028
        /*0094*/ 	.byte	0x00, 0xf5, 0x21, 0x00


	//----- nvinfo : EIATTR_KPARAM_INFO
	.align		4
.L_25:
        /*0098*/ 	.byte	0x04, 0x17
        /*009a*/ 	.short	(.L_27 - .L_26)
.L_26:
        /*009c*/ 	.word	0x00000000
        /*00a0*/ 	.short	0x0004
        /*00a2*/ 	.short	0x0020
        /*00a4*/ 	.byte	0x00, 0xf5, 0x21, 0x00


	//----- nvinfo : EIATTR_KPARAM_INFO
	.align		4
.L_27:
        /*00a8*/ 	.byte	0x04, 0x17
        /*00aa*/ 	.short	(.L_29 - .L_28)
.L_28:
        /*00ac*/ 	.word	0x00000000
        /*00b0*/ 	.short	0x0003
        /*00b2*/ 	.short	0x0018
        /*00b4*/ 	.byte	0x00, 0xf5, 0x21, 0x00


	//----- nvinfo : EIATTR_KPARAM_INFO
	.align		4
.L_29:
        /*00b8*/ 	.byte	0x04, 0x17
        /*00ba*/ 	.short	(.L_31 - .L_30)
.L_30:
        /*00bc*/ 	.word	0x00000000
        /*00c0*/ 	.short	0x0002
        /*00c2*/ 	.short	0x0010
        /*00c4*/ 	.byte	0x00, 0xf5, 0x21, 0x00


	//----- nvinfo : EIATTR_KPARAM_INFO
	.align		4
.L_31:
        /*00c8*/ 	.byte	0x04, 0x17
        /*00ca*/ 	.short	(.L_33 - .L_32)
.L_32:
        /*00cc*/ 	.word	0x00000000
        /*00d0*/ 	.short	0x0001
        /*00d2*/ 	.short	0x0008
        /*00d4*/ 	.byte	0x00, 0xf5, 0x21, 0x00


	//----- nvinfo : EIATTR_KPARAM_INFO
	.align		4
.L_33:
        /*00d8*/ 	.byte	0x04, 0x17
        /*00da*/ 	.short	(.L_35 - .L_34)
.L_34:
        /*00dc*/ 	.word	0x00000000
        /*00e0*/ 	.short	0x0000
        /*00e2*/ 	.short	0x0000
        /*00e4*/ 	.byte	0x00, 0xf5, 0x21, 0x00


	//----- nvinfo : EIATTR_SPARSE_MMA_MASK
	.align		4
.L_35:
        /*00e8*/ 	.byte	0x03, 0x50
        /*00ea*/ 	.short	0x0000


	//----- nvinfo : EIATTR_MAXREG_COUNT
	.align		4
        /*00ec*/ 	.byte	0x03, 0x1b
        /*00ee*/ 	.short	0x00ff


	//----- nvinfo : EIATTR_MERCURY_ISA_VERSION
	.align		4
        /*00f0*/ 	.byte	0x03, 0x5f
        /*00f2*/ 	.short	0x0101


	//----- nvinfo : EIATTR_VRC_CTA_INIT_COUNT
	.align		4
        /*00f4*/ 	.byte	0x02, 0x4a
	.zero		1
	.zero		1


	//----- nvinfo : EIATTR_EXIT_INSTR_OFFSETS
	.align		4
        /*00f8*/ 	.byte	0x04, 0x1c
        /*00fa*/ 	.short	(.L_37 - .L_36)


	//   ....[0]....
.L_36:
        /*00fc*/ 	.word	0x00000090


	//   ....[1]....
        /*0100*/ 	.word	0x00000280


	//   ....[2]....
        /*0104*/ 	.word	0x00000310


	//   ....[3]....
        /*0108*/ 	.word	0x000006e0


	//----- nvinfo : EIATTR_CRS_STACK_SIZE
	.align		4
.L_37:
        /*010c*/ 	.byte	0x04, 0x1e
        /*010e*/ 	.short	(.L_39 - .L_38)
.L_38:
        /*0110*/ 	.word	0x00000000


	//----- nvinfo : EIATTR_CBANK_PARAM_SIZE
	.align		4
.L_39:
        /*0114*/ 	.byte	0x03, 0x19
        /*0116*/ 	.short	0x0068


	//----- nvinfo : EIATTR_PARAM_CBANK
	.align		4
        /*0118*/ 	.byte	0x04, 0x0a
        /*011a*/ 	.short	(.L_41 - .L_40)
	.align		4
.L_40:
        /*011c*/ 	.word	index@(.nv.constant0._Z17fill_A_CSR_kernelPfPKiS1_S1_S1_S1_S1_iPKffiiS1_S3_)
        /*0120*/ 	.short	0x0380
        /*0122*/ 	.short	0x0068


	//----- nvinfo : EIATTR_SW_WAR
	.align		4
.L_41:
        /*0124*/ 	.byte	0x04, 0x36
        /*0126*/ 	.short	(.L_43 - .L_42)
.L_42:
        /*0128*/ 	.word	0x00000008
.L_43:


//--------------------- .nv.callgraph             --------------------------
	.section	.nv.callgraph,"",@"SHT_CUDA_CALLGRAPH"
	.align	4
	.sectionentsize	8
	.align		4
        /*0000*/ 	.word	0x00000000
	.align		4
        /*0004*/ 	.word	0xffffffff
	.align		4
        /*0008*/ 	.word	0x00000000
	.align		4
        /*000c*/ 	.word	0xfffffffe
	.align		4
        /*0010*/ 	.word	0x00000000
	.align		4
        /*0014*/ 	.word	0xfffffffd
	.align		4
        /*0018*/ 	.word	0x00000000
	.align		4
        /*001c*/ 	.word	0xfffffffc


//--------------------- .text._Z17fill_A_CSR_kernelPfPKiS1_S1_S1_S1_S1_iPKffiiS1_S3_ --------------------------
	.section	.text._Z17fill_A_CSR_kernelPfPKiS1_S1_S1_S1_S1_iPKffiiS1_S3_,"ax",@progbits
	.align	128
        .global         _Z17fill_A_CSR_kernelPfPKiS1_S1_S1_S1_S1_iPKffiiS1_S3_
        .type           _Z17fill_A_CSR_kernelPfPKiS1_S1_S1_S1_S1_iPKffiiS1_S3_,@function
        .size           _Z17fill_A_CSR_kernelPfPKiS1_S1_S1_S1_S1_iPKffiiS1_S3_,(.L_x_2 - _Z17fill_A_CSR_kernelPfPKiS1_S1_S1_S1_S1_iPKffiiS1_S3_)
        .other          _Z17fill_A_CSR_kernelPfPKiS1_S1_S1_S1_S1_iPKffiiS1_S3_,@"STO_CUDA_ENTRY STV_DEFAULT"
_Z17fill_A_CSR_kernelPfPKiS1_S1_S1_S1_S1_iPKffiiS1_S3_:
.text._Z17fill_A_CSR_kernelPfPKiS1_S1_S1_S1_S1_iPKffiiS1_S3_:
[----:B------:R-:W-:Y:S01]  /*0000*/  LDC R1, c[0x0][0x37c] ;  /* 0x0000df00ff017b82 */ /* 0x000fe20000000800 */
[----:B------:R-:W0:Y:S07]  /*0010*/  S2R R3, SR_TID.X ;  /* 0x0000000000037919 */ /* 0x000e2e0000002100 */
[----:B------:R-:W0:Y:S01]  /*0020*/  S2UR UR4, SR_CTAID.X ;  /* 0x00000000000479c3 */ /* 0x000e220000002500 */
[----:B------:R-:W1:Y:S07]  /*0030*/  LDCU UR5, c[0x0][0x3b8] ;  /* 0x00007700ff0577ac */ /* 0x000e6e0008000800 */
[----:B------:R-:W0:Y:S02]  /*0040*/  LDC R6, c[0x0][0x360] ;  /* 0x0000d800ff067b82 */ /* 0x000e240000000800 */
[----:B0-----:R-:W-:Y:S01]  /*0050*/  IMAD R6, R6, UR4, R3 ;  /* 0x0000000406067c24 */ /* 0x001fe2000f8e0203 */
[----:B-1----:R-:W-:-:S04]  /*0060*/  USHF.R.S32.HI UR4, URZ, 0x1f, UR5 ;  /* 0x0000001fff047899 */ /* 0x002fc80008011405 */
[----:B------:R-:W-:-:S04]  /*0070*/  ISETP.GE.U32.AND P0, PT, R6, UR5, PT ;  /* 0x0000000506007c0c */ /* 0x000fc8000bf06070 */
[----:B------:R-:W-:-:S13]  /*0080*/  ISETP.GE.U32.AND.EX P0, PT, RZ, UR4, PT, P0 ;  /* 0x00000004ff007c0c */ /* 0x000fda000bf06100 */
[----:B------:R-:W-:Y:S05]  /*0090*/  @P0 EXIT ;  /* 0x000000000000094d */ /* 0x000fea0003800000 */
[----:B------:R-:W0:Y:S01]  /*00a0*/  LDCU.64 UR6, c[0x0][0x398] ;  /* 0x00007300ff0677ac */ /* 0x000e220008000a00 */
[----:B------:R-:W-:Y:S02]  /*00b0*/  SHF.L.U32 R0, R6, 0x2, RZ ;  /* 0x0000000206007819 */ /* 0x000fe400000006ff */
[----:B------:R-:W-:Y:S01]  /*00c0*/  SHF.R.U32.HI R10, RZ, 0x1e, R6 ;  /* 0x0000001eff0a7819 */ /* 0x000fe20000011606 */
[----:B------:R-:W1:Y:S01]  /*00d0*/  LDCU.64 UR8, c[0x0][0x3a0] ;  /* 0x00007400ff0877ac */ /* 0x000e620008000a00 */
[----:B------:R-:W2:Y:S01]  /*00e0*/  LDCU.64 UR4, c[0x0][0x358] ;  /* 0x00006b00ff0477ac */ /* 0x000ea20008000a00 */
[C---:B0-----:R-:W-:Y:S02]  /*00f0*/  IADD3 R2, P0, PT, R0.reuse, UR6, RZ ;  /* 0x0000000600027c10 */ /* 0x041fe4000ff1e0ff */
[----:B-1----:R-:W-:Y:S02]  /*0100*/  IADD3 R4, P1, PT, R0, UR8, RZ ;  /* 0x0000000800047c10 */ /* 0x002fe4000ff3e0ff */
[----:B------:R-:W-:-:S02]  /*0110*/  IADD3.X R3, PT, PT, R10, UR7, RZ, P0, !PT ;  /* 0x000000070a037c10 */ /* 0x000fc400087fe4ff */
[----:B------:R-:W-:-:S03]  /*0120*/  IADD3.X R5, PT, PT, R10, UR9, RZ, P1, !PT ;  /* 0x000000090a057c10 */ /* 0x000fc60008ffe4ff */
[----:B--2---:R-:W2:Y:S04]  /*0130*/  LDG.E R7, desc[UR4][R2.64] ;  /* 0x0000000402077981 */ /* 0x004ea8000c1e1900 */
[----:B------:R-:W2:Y:S02]  /*0140*/  LDG.E R4, desc[UR4][R4.64] ;  /* 0x0000000404047981 */ /* 0x000ea4000c1e1900 */
[----:B--2---:R-:W-:-:S13]  /*0150*/  ISETP.NE.AND P0, PT, R7, R4, PT ;  /* 0x000000040700720c */ /* 0x004fda0003f05270 */
[----:B------:R-:W-:Y:S05]  /*0160*/  @P0 BRA `(.L_x_0) ;  /* 0x0000000000480947 */ /* 0x000fea0003800000 */
[----:B------:R-:W0:Y:S01]  /*0170*/  LDC.64 R2, c[0x0][0x3d8] ;  /* 0x0000f600ff027b82 */ /* 0x000e220000000a00 */
[----:B------:R-:W-:Y:S01]  /*0180*/  SHF.L.U32 R7, R7, 0x1, RZ ;  /* 0x0000000107077819 */ /* 0x000fe200000006ff */
[----:B------:R-:W1:Y:S01]  /*0190*/  LDCU.64 UR8, c[0x0][0x380] ;  /* 0x00007000ff0877ac */ /* 0x000e620008000a00 */
[----:B------:R-:W2:Y:S03]  /*01a0*/  LDCU UR6, c[0x0][0x3c8] ;  /* 0x00007900ff0677ac */ /* 0x000ea60008000800 */
[----:B0-----:R-:W-:Y:S02]  /*01b0*/  IMAD.WIDE R2, R7, 0x4, R2 ;  /* 0x0000000407027825 */ /* 0x001fe400078e0202 */
[----:B------:R-:W0:Y:S03]  /*01c0*/  LDC.64 R6, c[0x0][0x3c0] ;  /* 0x0000f000ff067b82 */ /* 0x000e260000000a00 */
[----:B------:R-:W0:Y:S04]  /*01d0*/  LDG.E R5, desc[UR4][R2.64] ;  /* 0x0000000402057981 */ /* 0x000e28000c1e1900 */
[----:B------:R-:W3:Y:S01]  /*01e0*/  LDG.E R9, desc[UR4][R2.64+0x4] ;  /* 0x0000040402097981 */ /* 0x000ee2000c1e1900 */
[----:B0-----:R-:W-:-:S04]  /*01f0*/  IMAD.WIDE R4, R5, 0x4, R6 ;  /* 0x0000000405047825 */ /* 0x001fc800078e0206 */
[----:B---3--:R-:W-:Y:S02]  /*0200*/  IMAD.WIDE R6, R9, 0x4, R6 ;  /* 0x0000000409067825 */ /* 0x008fe400078e0206 */
[----:B------:R-:W3:Y:S04]  /*0210*/  LDG.E R4, desc[UR4][R4.64] ;  /* 0x0000000404047981 */ /* 0x000ee8000c1e1900 */
[----:B------:R-:W3:Y:S01]  /*0220*/  LDG.E R7, desc[UR4][R6.64] ;  /* 0x0000000406077981 */ /* 0x000ee2000c1e1900 */
[----:B-1----:R-:W-:-:S04]  /*0230*/  IADD3 R8, P0, PT, R0, UR8, RZ ;  /* 0x0000000800087c10 */ /* 0x002fc8000ff1e0ff */
[----:B------:R-:W-:Y:S01]  /*0240*/  IADD3.X R9, PT, PT, R10, UR9, RZ, P0, !PT ;  /* 0x000000090a097c10 */ /* 0x000fe200087fe4ff */
[----:B---3--:R-:W-:-:S04]  /*0250*/  FADD R0, R4, R7 ;  /* 0x0000000704007221 */ /* 0x008fc80000000000 */
[----:B--2---:R-:W-:-:S05]  /*0260*/  FADD R3, R0, UR6 ;  /* 0x0000000600037e21 */ /* 0x004fca0008000000 */
[----:B------:R-:W-:Y:S01]  /*0270*/  STG.E desc[UR4][R8.64], R3 ;  /* 0x0000000308007986 */ /* 0x000fe2000c101904 */
[----:B------:R-:W-:Y:S05]  /*0280*/  EXIT ;  /* 0x000000000000794d */ /* 0x000fea0003800000 */
.L_x_0:
[----:B------:R-:W0:Y:S08]  /*0290*/  LDC.64 R2, c[0x0][0x388] ;  /* 0x0000e200ff027b82 */ /* 0x000e300000000a00 */
[----:B------:R-:W1:Y:S01]  /*02a0*/  LDC.64 R4, c[0x0][0x3b0] ;  /* 0x0000ec00ff047b82 */ /* 0x000e620000000a00 */
[----:B0-----:R-:W-:-:S06]  /*02b0*/  IMAD.WIDE R2, R7, 0x4, R2 ;  /* 0x0000000407027825 */ /* 0x001fcc00078e0202 */
[----:B------:R-:W2:Y:S01]  /*02c0*/  LDG.E R3, desc[UR4][R2.64] ;  /* 0x0000000402037981 */ /* 0x000ea2000c1e1900 */
[----:B-1----:R-:W-:-:S06]  /*02d0*/  IMAD.WIDE R4, R7, 0x4, R4 ;  /* 0x0000000407047825 */ /* 0x002fcc00078e0204 */
[----:B------:R-:W3:Y:S01]  /*02e0*/  LDG.E R5, desc[UR4][R4.64] ;  /* 0x0000000404057981 */ /* 0x000ee2000c1e1900 */
[----:B--2---:R-:W-:-:S04]  /*02f0*/  IADD3 R6, PT, PT, R6, -R3, RZ ;  /* 0x8000000306067210 */ /* 0x004fc80007ffe0ff */
[----:B---3--:R-:W-:-:S13]  /*0300*/  ISETP.GE.AND P0, PT, R6, R5, PT ;  /* 0x000000050600720c */ /* 0x008fda0003f06270 */
[----:B------:R-:W-:Y:S05]  /*0310*/  @P0 EXIT ;  /* 0x000000000000094d */ /* 0x000fea0003800000 */
[----:B------:R-:W0:Y:S01]  /*0320*/  LDC.64 R4, c[0x0][0x3a8] ;  /* 0x0000ea00ff047b82 */ /* 0x000e220000000a00 */
[----:B------:R-:W-:Y:S01]  /*0330*/  IMAD R3, R7, 0x14, R6 ;  /* 0x0000001407037824 */ /* 0x000fe200078e0206 */
[----:B------:R-:W1:Y:S04]  /*0340*/  LDCU.64 UR6, c[0x0][0x380] ;  /* 0x00007000ff0677ac */ /* 0x000e680008000a00 */
[----:B------:R-:W-:Y:S02]  /*0350*/  LEA R3, R3, R3, 0x1 ;  /* 0x0000000303037211 */ /* 0x000fe400078e08ff */
[----:B------:R-:W2:Y:S03]  /*0360*/  LDC.64 R8, c[0x0][0x3e0] ;  /* 0x0000f800ff087b82 */ /* 0x000ea60000000a00 */
[----:B0-----:R-:W-:-:S05]  /*0370*/  IMAD.WIDE R4, R3, 0x4, R4 ;  /* 0x0000000403047825 */ /* 0x001fca00078e0204 */
[----:B------:R-:W3:Y:S04]  /*0380*/  LDG.E R11, desc[UR4][R4.64] ;  /* 0x00000004040b7981 */ /* 0x000ee8000c1e1900 */
[----:B------:R-:W4:Y:S04]  /*0390*/  LDG.E R2, desc[UR4][R4.64+0x4] ;  /* 0x0000040404027981 */ /* 0x000f28000c1e1900 */
[----:B------:R0:W5:Y:S02]  /*03a0*/  LDG.E R3, desc[UR4][R4.64+0x8] ;  /* 0x0000080404037981 */ /* 0x000164000c1e1900 */
[----:B0-----:R-:W0:Y:S01]  /*03b0*/  LDC.64 R4, c[0x0][0x3c0] ;  /* 0x0000f000ff047b82 */ /* 0x001e220000000a00 */
[----:B---3--:R-:W-:-:S02]  /*03c0*/  LEA R7, R11, R11, 0x1 ;  /* 0x0000000b0b077211 */ /* 0x008fc400078e08ff */
[----:B----4-:R-:W-:-:S03]  /*03d0*/  LEA R13, R2, R2, 0x1 ;  /* 0x00000002020d7211 */ /* 0x010fc600078e08ff */
[----:B--2---:R-:W-:Y:S01]  /*03e0*/  IMAD.WIDE R6, R7, 0x4, R8 ;  /* 0x0000000407067825 */ /* 0x004fe200078e0208 */
[----:B-----5:R-:W-:-:S03]  /*03f0*/  LEA R15, R3, R3, 0x1 ;  /* 0x00000003030f7211 */ /* 0x020fc600078e08ff */
[--C-:B------:R-:W-:Y:S01]  /*0400*/  IMAD.WIDE R2, R13, 0x4, R8.reuse ;  /* 0x000000040d027825 */ /* 0x100fe200078e0208 */
[----:B------:R-:W2:Y:S03]  /*0410*/  LDG.E R12, desc[UR4][R6.64] ;  /* 0x00000004060c7981 */ /* 0x000ea6000c1e1900 */
[----:B------:R-:W-:Y:S01]  /*0420*/  IMAD.WIDE R8, R15, 0x4, R8 ;  /* 0x000000040f087825 */ /* 0x000fe200078e0208 */
[----:B------:R-:W3:Y:S04]  /*0430*/  LDG.E R13, desc[UR4][R6.64+0x4] ;  /* 0x00000404060d7981 */ /* 0x000ee8000c1e1900 */
[----:B------:R-:W3:Y:S04]  /*0440*/  LDG.E R16, desc[UR4][R2.64+0x4] ;  /* 0x0000040402107981 */ /* 0x000ee8000c1e1900 */
[----:B------:R-:W4:Y:S04]  /*0450*/  LDG.E R18, desc[UR4][R8.64+0x4] ;  /* 0x0000040408127981 */ /* 0x000f28000c1e1900 */
[----:B------:R-:W2:Y:S04]  /*0460*/  LDG.E R15, desc[UR4][R2.64] ;  /* 0x00000004020f7981 */ /* 0x000ea8000c1e1900 */
[----:B------:R-:W5:Y:S04]  /*0470*/  LDG.E R19, desc[UR4][R8.64] ;  /* 0x0000000408137981 */ /* 0x000f68000c1e1900 */
[----:B------:R-:W5:Y:S04]  /*0480*/  LDG.E R14, desc[UR4][R6.64+0x8] ;  /* 0x00000804060e7981 */ /* 0x000f68000c1e1900 */
[----:B------:R1:W5:Y:S04]  /*0490*/  LDG.E R17, desc[UR4][R2.64+0x8] ;  /* 0x0000080402117981 */ /* 0x000368000c1e1900 */
[----:B------:R-:W5:Y:S01]  /*04a0*/  LDG.E R21, desc[UR4][R8.64+0x8] ;  /* 0x0000080408157981 */ /* 0x000f62000c1e1900 */
[----:B0-----:R-:W-:-:S06]  /*04b0*/  IMAD.WIDE R4, R11, 0x4, R4 ;  /* 0x000000040b047825 */ /* 0x001fcc00078e0204 */
[----:B------:R-:W5:Y:S01]  /*04c0*/  LDG.E R4, desc[UR4][R4.64] ;  /* 0x0000000404047981 */ /* 0x000f62000c1e1900 */
[C---:B---3--:R-:W-:Y:S01]  /*04d0*/  FADD R16, R13.reuse, -R16 ;  /* 0x800000100d107221 */ /* 0x048fe20000000000 */
[----:B----4-:R-:W-:-:S03]  /*04e0*/  FADD R13, R13, -R18 ;  /* 0x800000120d0d7221 */ /* 0x010fc60000000000 */
[----:B------:R-:W-:Y:S01]  /*04f0*/  FMUL R18, R16, R16 ;  /* 0x0000001010127220 */ /* 0x000fe20000400000 */
[C---:B--2---:R-:W-:Y:S01]  /*0500*/  FADD R15, R12.reuse, -R15 ;  /* 0x8000000f0c0f7221 */ /* 0x044fe20000000000 */
[----:B-1----:R-:W-:Y:S01]  /*0510*/  FMUL R2, R13, R13 ;  /* 0x0000000d0d027220 */ /* 0x002fe20000400000 */
[----:B-----5:R-:W-:Y:S02]  /*0520*/  FADD R19, R12, -R19 ;  /* 0x800000130c137221 */ /* 0x020fe40000000000 */
[----:B------:R-:W-:Y:S02]  /*0530*/  FFMA R18, R15, R15, R18 ;  /* 0x0000000f0f127223 */ /* 0x000fe40000000012 */
[----:B------:R-:W-:Y:S01]  /*0540*/  FFMA R2, R19, R19, R2 ;  /* 0x0000001313027223 */ /* 0x000fe20000000002 */
[C---:B------:R-:W-:Y:S01]  /*0550*/  FADD R17, R14.reuse, -R17 ;  /* 0x800000110e117221 */ /* 0x040fe20000000000 */
[----:B------:R-:W-:-:S03]  /*0560*/  FADD R21, R14, -R21 ;  /* 0x800000150e157221 */ /* 0x000fc60000000000 */
[----:B------:R-:W-:Y:S01]  /*0570*/  FFMA R18, R17, R17, R18 ;  /* 0x0000001111127223 */ /* 0x000fe20000000012 */
[----:B------:R-:W-:-:S04]  /*0580*/  FFMA R3, R21, R21, R2 ;  /* 0x0000001515037223 */ /* 0x000fc80000000002 */
[----:B------:R-:W-:Y:S02]  /*0590*/  FSETP.GEU.AND P0, PT, |R18|, 1.175494350822287508e-38, PT ;  /* 0x008000001200780b */ /* 0x000fe40003f0e200 */
[----:B------:R-:W-:-:S11]  /*05a0*/  FSETP.GEU.AND P1, PT, |R3|, 1.175494350822287508e-38, PT ;  /* 0x008000000300780b */ /* 0x000fd60003f2e200 */
[----:B------:R-:W-:Y:S02]  /*05b0*/  @!P0 FMUL R18, R18, 16777216 ;  /* 0x4b80000012128820 */ /* 0x000fe40000400000 */
[----:B------:R-:W-:Y:S02]  /*05c0*/  @!P1 FMUL R3, R3, 16777216 ;  /* 0x4b80000003039820 */ /* 0x000fe40000400000 */
[----:B------:R-:W0:Y:S08]  /*05d0*/  MUFU.RSQ R2, R18 ;  /* 0x0000001200027308 */ /* 0x000e300000001400 */
[----:B------:R-:W1:Y:S01]  /*05e0*/  MUFU.RSQ R6, R3 ;  /* 0x0000000300067308 */ /* 0x000e620000001400 */
[----:B0-----:R-:W-:-:S04]  /*05f0*/  @!P0 FMUL R2, R2, 4096 ;  /* 0x4580000002028820 */ /* 0x001fc80000400000 */
[----:B------:R-:W-:Y:S01]  /*0600*/  FMUL R16, R16, R2 ;  /* 0x0000000210107220 */ /* 0x000fe20000400000 */
[----:B-1----:R-:W-:-:S04]  /*0610*/  @!P1 FMUL R6, R6, 4096 ;  /* 0x4580000006069820 */ /* 0x002fc80000400000 */
[----:B------:R-:W-:Y:S01]  /*0620*/  FMUL R13, R13, R6 ;  /* 0x000000060d0d7220 */ /* 0x000fe20000400000 */
[----:B------:R-:W-:Y:S01]  /*0630*/  FMUL R15, R15, R2 ;  /* 0x000000020f0f7220 */ /* 0x000fe20000400000 */
[----:B------:R-:W-:Y:S02]  /*0640*/  FMUL R8, R19, R6 ;  /* 0x0000000613087220 */ /* 0x000fe40000400000 */
[----:B------:R-:W-:Y:S01]  /*0650*/  FMUL R16, R16, R13 ;  /* 0x0000000d10107220 */ /* 0x000fe20000400000 */
[----:B------:R-:W-:Y:S01]  /*0660*/  FMUL R17, R17, R2 ;  /* 0x0000000211117220 */ /* 0x000fe20000400000 */
[----:B------:R-:W-:Y:S02]  /*0670*/  FMUL R6, R21, R6 ;  /* 0x0000000615067220 */ /* 0x000fe40000400000 */
[----:B------:R-:W-:Y:S01]  /*0680*/  FFMA R8, R15, R8, R16 ;  /* 0x000000080f087223 */ /* 0x000fe20000000010 */
[----:B------:R-:W-:-:S03]  /*0690*/  IADD3 R2, P0, PT, R0, UR6, RZ ;  /* 0x0000000600027c10 */ /* 0x000fc6000ff1e0ff */
[----:B------:R-:W-:Y:S01]  /*06a0*/  FFMA R17, R17, R6, R8 ;  /* 0x0000000611117223 */ /* 0x000fe20000000008 */
[----:B------:R-:W-:-:S03]  /*06b0*/  IADD3.X R3, PT, PT, R10, UR7, RZ, P0, !PT ;  /* 0x000000070a037c10 */ /* 0x000fc600087fe4ff */
[----:B------:R-:W-:-:S05]  /*06c0*/  FMUL R17, R17, R4 ;  /* 0x0000000411117220 */ /* 0x000fca0000400000 */
[----:B------:R-:W-:Y:S01]  /*06d0*/  STG.E desc[UR4][R2.64], R17 ;  /* 0x0000001102007986 */ /* 0x000fe2000c101904 */
[----:B------:R-:W-:Y:S05]  /*06e0*/  EXIT ;  /* 0x000000000000794d */ /* 0x000fea0003800000 */
.L_x_1:
[----:B------:R-:W-:-:S00]  /*06f0*/  BRA `(.L_x_1) ;  /* 0xfffffffc00fc7947 */ /* 0x000fc0000383ffff */
[----:B------:R-:W-:-:S00]  /*0700*/  NOP ;  /* 0x0000000000007918 */ /* 0x000fc00000000000 */
[----:B------:R-:W-:-:S00]  /*0710*/  NOP ;  /* 0x0000000000007918 */ /* 0x000fc00000000000 */
[----:B------:R-:W-:-:S00]  /*0720*/  NOP ;  /* 0x0000000000007918 */ /* 0x000fc00000000000 */
[----:B------:R-:W-:-:S00]  /*0730*/  NOP ;  /* 0x0000000000007918 */ /* 0x000fc00000000000 */
[----:B------:R-:W-:-:S00]  /*0740*/  NOP ;  /* 0x0000000000007918 */ /* 0x000fc00000000000 */
[----:B------:R-:W-:-:S00]  /*0750*/  NOP ;  /* 0x0000000000007918 */ /* 0x000fc00000000000 */
[----:B------:R-:W-:-:S00]  /*0760*/  NOP ;  /* 0x0000000000007918 */ /* 0x000fc00000000000 */
[----:B------:R-:W-:-:S00]  /*0770*/  NOP ;  /* 0x0000000000007918 */ /* 0x000fc00000000000 */
.L_x_2:


//--------------------- .nv.shared.reserved.0     --------------------------
	.section	.nv.shared.reserved.0,"aw",@nobits
	.weak		__nv_reservedSMEM_offset_0_alias
	.size		__nv_reservedSMEM_offset_0_alias, 0, 64
	.other		__nv_reservedSMEM_offset_0_alias,@"STO_CUDA_RESERVED_SHARED STV_DEFAULT"
__nv_reservedSMEM_offset_0_alias:
	.zero		0
	.zero		64


//--------------------- .nv.constant0._Z17fill_A_CSR_kernelPfPKiS1_S1_S1_S1_S1_iPKffiiS1_S3_ --------------------------
	.section	.nv.constant0._Z17fill_A_CSR_kernelPfPKiS1_S1_S1_S1_S1_iPKffiiS1_S3_,"a",@progbits
	.sectionflags	@""
	.align	4
.nv.constant0._Z17fill_A_CSR_kernelPfPKiS1_S1_S1_S1_S1_iPKffiiS1_S3_:
	.zero		1000


//--------------------- SYMBOLS --------------------------

	.type		.nv.reservedSmem.offset0,@object
	.size		.nv.reservedSmem.offset0,0x4
